//
// Generated by NVIDIA NVVM Compiler
//
// Compiler Build ID: CL-36424714
// Cuda compilation tools, release 13.0, V13.0.88
// Based on NVVM 20.0.0
//

.version 9.0
.target sm_100
.address_size 64

	// .globl	_Z12mandelKernelffffPiiiiii

.visible .entry _Z12mandelKernelffffPiiiiii(
	.param .f32 _Z12mandelKernelffffPiiiiii_param_0,
	.param .f32 _Z12mandelKernelffffPiiiiii_param_1,
	.param .f32 _Z12mandelKernelffffPiiiiii_param_2,
	.param .f32 _Z12mandelKernelffffPiiiiii_param_3,
	.param .u64 .ptr .align 1 _Z12mandelKernelffffPiiiiii_param_4,
	.param .u32 _Z12mandelKernelffffPiiiiii_param_5,
	.param .u32 _Z12mandelKernelffffPiiiiii_param_6,
	.param .u32 _Z12mandelKernelffffPiiiiii_param_7,
	.param .u32 _Z12mandelKernelffffPiiiiii_param_8,
	.param .u32 _Z12mandelKernelffffPiiiiii_param_9
)
{
	.reg .pred 	%p<7>;
	.reg .b32 	%r<24>;
	.reg .b32 	%f<20>;
	.reg .b64 	%rd<5>;

	ld.param.f32 	%f9, [_Z12mandelKernelffffPiiiiii_param_0];
	ld.param.f32 	%f10, [_Z12mandelKernelffffPiiiiii_param_1];
	ld.param.f32 	%f11, [_Z12mandelKernelffffPiiiiii_param_2];
	ld.param.f32 	%f12, [_Z12mandelKernelffffPiiiiii_param_3];
	ld.param.u64 	%rd1, [_Z12mandelKernelffffPiiiiii_param_4];
	ld.param.u32 	%r7, [_Z12mandelKernelffffPiiiiii_param_5];
	ld.param.u32 	%r8, [_Z12mandelKernelffffPiiiiii_param_7];
	ld.param.u32 	%r10, [_Z12mandelKernelffffPiiiiii_param_8];
	ld.param.u32 	%r9, [_Z12mandelKernelffffPiiiiii_param_9];
	mov.u32 	%r12, %ctaid.x;
	mov.u32 	%r13, %ntid.x;
	mov.u32 	%r14, %tid.x;
	mad.lo.s32 	%r1, %r12, %r13, %r14;
	mov.u32 	%r15, %ctaid.y;
	mov.u32 	%r16, %ntid.y;
	mov.u32 	%r17, %tid.y;
	mad.lo.s32 	%r18, %r15, %r16, %r17;
	setp.ge.s32 	%p1, %r1, %r7;
	setp.ge.s32 	%p2, %r18, %r10;
	or.pred  	%p3, %p1, %p2;
	@%p3 bra 	$L__BB0_6;
	cvt.rn.f32.s32 	%f13, %r1;
	fma.rn.f32 	%f1, %f9, %f13, %f11;
	add.s32 	%r20, %r9, %r18;
	cvt.rn.f32.s32 	%f14, %r20;
	fma.rn.f32 	%f2, %f10, %f14, %f12;
	mad.lo.s32 	%r3, %r20, %r7, %r1;
	setp.lt.s32 	%p4, %r8, 1;
	mov.b32 	%r23, 0;
	@%p4 bra 	$L__BB0_5;
	mov.b32 	%r22, 0;
	mov.f32 	%f18, %f2;
	mov.f32 	%f19, %f1;
$L__BB0_3:
	mul.f32 	%f5, %f19, %f19;
	mul.f32 	%f6, %f18, %f18;
	add.f32 	%f15, %f5, %f6;
	setp.gt.f32 	%p5, %f15, 0f40800000;
	mov.u32 	%r23, %r22;
	@%p5 bra 	$L__BB0_5;
	sub.f32 	%f16, %f5, %f6;
	add.f32 	%f17, %f19, %f19;
	add.f32 	%f19, %f1, %f16;
	fma.rn.f32 	%f18, %f17, %f18, %f2;
	add.s32 	%r22, %r22, 1;
	setp.ne.s32 	%p6, %r22, %r8;
	mov.u32 	%r23, %r8;
	@%p6 bra 	$L__BB0_3;
$L__BB0_5:
	cvta.to.global.u64 	%rd2, %rd1;
	mul.wide.s32 	%rd3, %r3, 4;
	add.s64 	%rd4, %rd2, %rd3;
	st.global.u32 	[%rd4], %r23;
$L__BB0_6:
	ret;

}


// ===== COMPILED SASS (sm_100) =====

	.target	sm_100

	.elftype	@"ET_EXEC"


//--------------------- .note.nv.tkinfo           --------------------------
	.section	.note.nv.tkinfo,"",@"SHT_NOTE"
	.sectionflags	@"SHF_NOTE_NV_TKINFO"
	.tkinfo
        /*0018*/ 	.word	0x00000002
        /*0030*/ 	.string	""
        /*0030*/ 	.string	"ptxas"
        /*0030*/ 	.string	"Cuda compilation tools, release 13.0, V13.0.88"
        /*0030*/ 	.string	"Build cuda_13.0.r13.0/compiler.36424714_0"
        /*0030*/ 	.string	"-arch sm_100 -m 64 "



//--------------------- .note.nv.cuinfo           --------------------------
	.section	.note.nv.cuinfo,"",@"SHT_NOTE"
	.sectionflags	@"SHF_NOTE_NV_CUINFO"
        /*0018*/ 	.short	0x0002
        /*001a*/ 	.short	0x0064
        /*001c*/ 	.short	0x0082
	.zero		2


//--------------------- .nv.info                  --------------------------
	.section	.nv.info,"",@"SHT_CUDA_INFO"
	.align	4


	//----- nvinfo : EIATTR_REGCOUNT
	.align		4
        /*0000*/ 	.byte	0x04, 0x2f
        /*0002*/ 	.short	(.L_1 - .L_0)
	.align		4
.L_0:
        /*0004*/ 	.word	index@(_Z12mandelKernelffffPiiiiii)
        /*0008*/ 	.word	0x00000010


	//----- nvinfo : EIATTR_FRAME_SIZE
	.align		4
.L_1:
        /*000c*/ 	.byte	0x04, 0x11
        /*000e*/ 	.short	(.L_3 - .L_2)
	.align		4
.L_2:
        /*0010*/ 	.word	index@(_Z12mandelKernelffffPiiiiii)
        /*0014*/ 	.word	0x00000000


	//----- nvinfo : EIATTR_MIN_STACK_SIZE
	.align		4
.L_3:
        /*0018*/ 	.byte	0x04, 0x12
        /*001a*/ 	.short	(.L_5 - .L_4)
	.align		4
.L_4:
        /*001c*/ 	.word	index@(_Z12mandelKernelffffPiiiiii)
        /*0020*/ 	.word	0x00000000
.L_5:


//--------------------- .nv.compat                --------------------------
	.section	.nv.compat,"",@"SHT_CUDA_COMPAT_INFO"
	.align	4
        /*0000*/ 	.byte	0x02, 0x09, 0x00, 0x00, 0x02, 0x02, 0x01, 0x00, 0x02, 0x05, 0x05, 0x00, 0x03, 0x07, 0x01, 0x01
        /*0010*/ 	.byte	0x02, 0x03, 0x00, 0x00, 0x02, 0x06, 0x01, 0x00, 0x04, 0x0b, 0x08, 0x00, 0x01, 0x00, 0x00, 0x00
        /*0020*/ 	.byte	0x00, 0x00, 0x00, 0x00


//--------------------- .nv.info._Z12mandelKernelffffPiiiiii --------------------------
	.section	.nv.info._Z12mandelKernelffffPiiiiii,"",@"SHT_CUDA_INFO"
	.sectionflags	@""
	.align	4


	//----- nvinfo : EIATTR_CUDA_API_VERSION
	.align		4
        /*0000*/ 	.byte	0x04, 0x37
        /*0002*/ 	.short	(.L_7 - .L_6)
.L_6:
        /*0004*/ 	.word	0x00000082


	//----- nvinfo : EIATTR_KPARAM_INFO
	.align		4
.L_7:
        /*0008*/ 	.byte	0x04, 0x17
        /*000a*/ 	.short	(.L_9 - .L_8)
.L_8:
        /*000c*/ 	.word	0x00000000
        /*0010*/ 	.short	0x0009
        /*0012*/ 	.short	0x0028
        /*0014*/ 	.byte	0x00, 0xf0, 0x11, 0x00


	//----- nvinfo : EIATTR_KPARAM_INFO
	.align		4
.L_9:
        /*0018*/ 	.byte	0x04, 0x17
        /*001a*/ 	.short	(.L_11 - .L_10)
.L_10:
        /*001c*/ 	.word	0x00000000
        /*0020*/ 	.short	0x0008
        /*0022*/ 	.short	0x0024
        /*0024*/ 	.byte	0x00, 0xf0, 0x11, 0x00


	//----- nvinfo : EIATTR_KPARAM_INFO
	.align		4
.L_11:
        /*0028*/ 	.byte	0x04, 0x17
        /*002a*/ 	.short	(.L_13 - .L_12)
.L_12:
        /*002c*/ 	.word	0x00000000
        /*0030*/ 	.short	0x0007
        /*0032*/ 	.short	0x0020
        /*0034*/ 	.byte	0x00, 0xf0, 0x11, 0x00


	//----- nvinfo : EIATTR_KPARAM_INFO
	.align		4
.L_13:
        /*0038*/ 	.byte	0x04, 0x17
        /*003a*/ 	.short	(.L_15 - .L_14)
.L_14:
        /*003c*/ 	.word	0x00000000
        /*0040*/ 	.short	0x0006
        /*0042*/ 	.short	0x001c
        /*0044*/ 	.byte	0x00, 0xf0, 0x11, 0x00


	//----- nvinfo : EIATTR_KPARAM_INFO
	.align		4
.L_15:
        /*0048*/ 	.byte	0x04, 0x17
        /*004a*/ 	.short	(.L_17 - .L_16)
.L_16:
        /*004c*/ 	.word	0x00000000
        /*0050*/ 	.short	0x0005
        /*0052*/ 	.short	0x0018
        /*0054*/ 	.byte	0x00, 0xf0, 0x11, 0x00


	//----- nvinfo : EIATTR_KPARAM_INFO
	.align		4
.L_17:
        /*0058*/ 	.byte	0x04, 0x17
        /*005a*/ 	.short	(.L_19 - .L_18)
.L_18:
        /*005c*/ 	.word	0x00000000
        /*0060*/ 	.short	0x0004
        /*0062*/ 	.short	0x0010
        /*0064*/ 	.byte	0x00, 0xf5, 0x21, 0x00


	//----- nvinfo : EIATTR_KPARAM_INFO
	.align		4
.L_19:
        /*0068*/ 	.byte	0x04, 0x17
        /*006a*/ 	.short	(.L_21 - .L_20)
.L_20:
        /*006c*/ 	.word	0x00000000
        /*0070*/ 	.short	0x0003
        /*0072*/ 	.short	0x000c
        /*0074*/ 	.byte	0x00, 0xf0, 0x11, 0x00


	//----- nvinfo : EIATTR_KPARAM_INFO
	.align		4
.L_21:
        /*0078*/ 	.byte	0x04, 0x17
        /*007a*/ 	.short	(.L_23 - .L_22)
.L_22:
        /*007c*/ 	.word	0x00000000
        /*0080*/ 	.short	0x0002
        /*0082*/ 	.short	0x0008
        /*0084*/ 	.byte	0x00, 0xf0, 0x11, 0x00


	//----- nvinfo : EIATTR_KPARAM_INFO
	.align		4
.L_23:
        /*0088*/ 	.byte	0x04, 0x17
        /*008a*/ 	.short	(.L_25 - .L_24)
.L_24:
        /*008c*/ 	.word	0x00000000
        /*0090*/ 	.short	0x0001
        /*0092*/ 	.short	0x0004
        /*0094*/ 	.byte	0x00, 0xf0, 0x11, 0x00


	//----- nvinfo : EIATTR_KPARAM_INFO
	.align		4
.L_25:
        /*0098*/ 	.byte	0x04, 0x17
        /*009a*/ 	.short	(.L_27 - .L_26)
.L_26:
        /*009c*/ 	.word	0x00000000
        /*00a0*/ 	.short	0x0000
        /*00a2*/ 	.short	0x0000
        /*00a4*/ 	.byte	0x00, 0xf0, 0x11, 0x00


	//----- nvinfo : EIATTR_SPARSE_MMA_MASK
	.align		4
.L_27:
        /*00a8*/ 	.byte	0x03, 0x50
        /*00aa*/ 	.short	0x0000


	//----- nvinfo : EIATTR_MAXREG_COUNT
	.align		4
        /*00ac*/ 	.byte	0x03, 0x1b
        /*00ae*/ 	.short	0x00ff


	//----- nvinfo : EIATTR_MERCURY_ISA_VERSION
	.align		4
        /*00b0*/ 	.byte	0x03, 0x5f
        /*00b2*/ 	.short	0x0101


	//----- nvinfo : EIATTR_VRC_CTA_INIT_COUNT
	.align		4
        /*00b4*/ 	.byte	0x02, 0x4a
	.zero		1
	.zero		1


	//----- nvinfo : EIATTR_EXIT_INSTR_OFFSETS
	.align		4
        /*00b8*/ 	.byte	0x04, 0x1c
        /*00ba*/ 	.short	(.L_29 - .L_28)


	//   ....[0]....
.L_28:
        /*00bc*/ 	.word	0x000000d0


	//   ....[1]....
        /*00c0*/ 	.word	0x00000330


	//----- nvinfo : EIATTR_CRS_STACK_SIZE
	.align		4
.L_29:
        /*00c4*/ 	.byte	0x04, 0x1e
        /*00c6*/ 	.short	(.L_31 - .L_30)
.L_30:
        /*00c8*/ 	.word	0x00000000


	//----- nvinfo : EIATTR_CBANK_PARAM_SIZE
	.align		4
.L_31:
        /*00cc*/ 	.byte	0x03, 0x19
        /*00ce*/ 	.short	0x002c


	//----- nvinfo : EIATTR_PARAM_CBANK
	.align		4
        /*00d0*/ 	.byte	0x04, 0x0a
        /*00d2*/ 	.short	(.L_33 - .L_32)
	.align		4
.L_32:
        /*00d4*/ 	.word	index@(.nv.constant0._Z12mandelKernelffffPiiiiii)
        /*00d8*/ 	.short	0x0380
        /*00da*/ 	.short	0x002c


	//----- nvinfo : EIATTR_SW_WAR
	.align		4
.L_33:
        /*00dc*/ 	.byte	0x04, 0x36
        /*00de*/ 	.short	(.L_35 - .L_34)
.L_34:
        /*00e0*/ 	.word	0x00000008
.L_35:


//--------------------- .nv.callgraph             --------------------------
	.section	.nv.callgraph,"",@"SHT_CUDA_CALLGRAPH"
	.align	4
	.sectionentsize	8
	.align		4
        /*0000*/ 	.word	0x00000000
	.align		4
        /*0004*/ 	.word	0xffffffff
	.align		4
        /*0008*/ 	.word	0x00000000
	.align		4
        /*000c*/ 	.word	0xfffffffe
	.align		4
        /*0010*/ 	.word	0x00000000
	.align		4
        /*0014*/ 	.word	0xfffffffd
	.align		4
        /*0018*/ 	.word	0x00000000
	.align		4
        /*001c*/ 	.word	0xfffffffc


//--------------------- .text._Z12mandelKernelffffPiiiiii --------------------------
	.section	.text._Z12mandelKernelffffPiiiiii,"ax",@progbits
	.align	128
        .global         _Z12mandelKernelffffPiiiiii
        .type           _Z12mandelKernelffffPiiiiii,@function
        .size           _Z12mandelKernelffffPiiiiii,(.L_x_4 - _Z12mandelKernelffffPiiiiii)
        .other          _Z12mandelKernelffffPiiiiii,@"STO_CUDA_ENTRY STV_DEFAULT"
_Z12mandelKernelffffPiiiiii:
.text._Z12mandelKernelffffPiiiiii:
[----:B------:R-:W-:Y:S01]  /*0000*/  LDC R1, c[0x0][0x37c] ;  /* 0x0000df00ff017b82 */ /* 0x000fe20000000800 */
[----:B------:R-:W0:Y:S07]  /*0010*/  S2R R5, SR_TID.Y ;  /* 0x0000000000057919 */ /* 0x000e2e0000002200 */
[----:B------:R-:W1:Y:S01]  /*0020*/  LDC R0, c[0x0][0x360] ;  /* 0x0000d800ff007b82 */ /* 0x000e620000000800 */
[----:B------:R-:W2:Y:S01]  /*0030*/  LDCU UR6, c[0x0][0x3a4] ;  /* 0x00007480ff0677ac */ /* 0x000ea20008000800 */
[----:B------:R-:W1:Y:S01]  /*0040*/  S2R R3, SR_TID.X ;  /* 0x0000000000037919 */ /* 0x000e620000002100 */
[----:B------:R-:W3:Y:S05]  /*0050*/  LDCU UR7, c[0x0][0x398] ;  /* 0x00007300ff0777ac */ /* 0x000eea0008000800 */
[----:B------:R-:W0:Y:S08]  /*0060*/  S2UR UR5, SR_CTAID.Y ;  /* 0x00000000000579c3 */ /* 0x000e300000002600 */
[----:B------:R-:W0:Y:S08]  /*0070*/  LDC R2, c[0x0][0x364] ;  /* 0x0000d900ff027b82 */ /* 0x000e300000000800 */
[----:B------:R-:W1:Y:S01]  /*0080*/  S2UR UR4, SR_CTAID.X ;  /* 0x00000000000479c3 */ /* 0x000e620000002500 */
[----:B0-----:R-:W-:-:S05]  /*0090*/  IMAD R2, R2, UR5, R5 ;  /* 0x0000000502027c24 */ /* 0x001fca000f8e0205 */
[----:B--2---:R-:W-:Y:S01]  /*00a0*/  ISETP.GE.AND P0, PT, R2, UR6, PT ;  /* 0x0000000602007c0c */ /* 0x004fe2000bf06270 */
[----:B-1----:R-:W-:-:S05]  /*00b0*/  IMAD R0, R0, UR4, R3 ;  /* 0x0000000400007c24 */ /* 0x002fca000f8e0203 */
[----:B---3--:R-:W-:-:S13]  /*00c0*/  ISETP.GE.OR P0, PT, R0, UR7, P0 ;  /* 0x0000000700007c0c */ /* 0x008fda0008706670 */
[----:B------:R-:W-:Y:S05]  /*00d0*/  @P0 EXIT ;  /* 0x000000000000094d */ /* 0x000fea0003800000 */
[----:B------:R-:W0:Y:S01]  /*00e0*/  LDCU UR6, c[0x0][0x3a8] ;  /* 0x00007500ff0677ac */ /* 0x000e220008000800 */
[----:B------:R-:W1:Y:S01]  /*00f0*/  LDC.64 R6, c[0x0][0x380] ;  /* 0x0000e000ff067b82 */ /* 0x000e620000000a00 */
[----:B------:R-:W-:Y:S01]  /*0100*/  I2FP.F32.S32 R3, R0 ;  /* 0x0000000000037245 */ /* 0x000fe20000201400 */
[----:B------:R-:W2:Y:S01]  /*0110*/  LDCU UR8, c[0x0][0x3a0] ;  /* 0x00007400ff0877ac */ /* 0x000ea20008000800 */
[----:B------:R-:W3:Y:S05]  /*0120*/  LDCU.64 UR4, c[0x0][0x358] ;  /* 0x00006b00ff0477ac */ /* 0x000eea0008000a00 */
[----:B------:R-:W1:Y:S01]  /*0130*/  LDC.64 R8, c[0x0][0x388] ;  /* 0x0000e200ff087b82 */ /* 0x000e620000000a00 */
[----:B0-----:R-:W-:Y:S01]  /*0140*/  IADD3 R5, PT, PT, R2, UR6, RZ ;  /* 0x0000000602057c10 */ /* 0x001fe2000fffe0ff */
[----:B--2---:R-:W-:-:S03]  /*0150*/  UISETP.GE.AND UP0, UPT, UR8, 0x1, UPT ;  /* 0x000000010800788c */ /* 0x004fc6000bf06270 */
[----:B------:R-:W-:Y:S01]  /*0160*/  I2FP.F32.S32 R2, R5 ;  /* 0x0000000500027245 */ /* 0x000fe20000201400 */
[----:B------:R-:W-:-:S04]  /*0170*/  IMAD R5, R5, UR7, R0 ;  /* 0x0000000705057c24 */ /* 0x000fc8000f8e0200 */
[----:B-1----:R-:W-:Y:S01]  /*0180*/  FFMA R2, R2, R7, R9 ;  /* 0x0000000702027223 */ /* 0x002fe20000000009 */
[----:B------:R-:W-:Y:S02]  /*0190*/  HFMA2 R7, -RZ, RZ, 0, 0 ;  /* 0x00000000ff077431 */ /* 0x000fe400000001ff */
[----:B------:R-:W-:Y:S01]  /*01a0*/  FFMA R3, R3, R6, R8 ;  /* 0x0000000603037223 */ /* 0x000fe20000000008 */
[----:B---3--:R-:W-:Y:S06]  /*01b0*/  BRA.U !UP0, `(.L_x_0) ;  /* 0x0000000108507547 */ /* 0x008fec000b800000 */
[----:B------:R-:W-:Y:S01]  /*01c0*/  BSSY.RECONVERGENT B0, `(.L_x_0) ;  /* 0x0000013000007945 */ /* 0x000fe20003800200 */
[----:B------:R-:W-:Y:S01]  /*01d0*/  MOV R7, RZ ;  /* 0x000000ff00077202 */ /* 0x000fe20000000f00 */
[----:B------:R-:W0:Y:S01]  /*01e0*/  LDCU UR6, c[0x0][0x3a0] ;  /* 0x00007400ff0677ac */ /* 0x000e220008000800 */
[----:B------:R-:W-:Y:S02]  /*01f0*/  MOV R9, R2 ;  /* 0x0000000200097202 */ /* 0x000fe40000000f00 */
[----:B------:R-:W-:Y:S01]  /*0200*/  MOV R0, R3 ;  /* 0x0000000300007202 */ /* 0x000fe20000000f00 */
[----:B------:R-:W1:Y:S06]  /*0210*/  LDCU UR7, c[0x0][0x3a0] ;  /* 0x00007400ff0777ac */ /* 0x000e6c0008000800 */
.L_x_2:
[----:B------:R-:W-:Y:S01]  /*0220*/  FMUL R4, R0, R0 ;  /* 0x0000000000047220 */ /* 0x000fe20000400000 */
[----:B------:R-:W-:-:S04]  /*0230*/  FMUL R13, R9, R9 ;  /* 0x00000009090d7220 */ /* 0x000fc80000400000 */
[----:B------:R-:W-:-:S05]  /*0240*/  FADD R6, R4, R13 ;  /* 0x0000000d04067221 */ /* 0x000fca0000000000 */
[----:B------:R-:W-:-:S13]  /*0250*/  FSETP.GT.AND P0, PT, R6, 4, PT ;  /* 0x408000000600780b */ /* 0x000fda0003f04000 */
[----:B------:R-:W-:Y:S05]  /*0260*/  @P0 BRA `(.L_x_1) ;  /* 0x0000000000200947 */ /* 0x000fea0003800000 */
[----:B------:R-:W-:Y:S01]  /*0270*/  IADD3 R7, PT, PT, R7, 0x1, RZ ;  /* 0x0000000107077810 */ /* 0x000fe20007ffe0ff */
[----:B------:R-:W-:Y:S01]  /*0280*/  FADD R11, R0, R0 ;  /* 0x00000000000b7221 */ /* 0x000fe20000000000 */
[----:B------:R-:W-:Y:S02]  /*0290*/  FADD R0, R4, -R13 ;  /* 0x8000000d04007221 */ /* 0x000fe40000000000 */
[----:B-1----:R-:W-:Y:S01]  /*02a0*/  ISETP.NE.AND P0, PT, R7, UR7, PT ;  /* 0x0000000707007c0c */ /* 0x002fe2000bf05270 */
[----:B------:R-:W-:Y:S01]  /*02b0*/  FFMA R9, R11, R9, R2 ;  /* 0x000000090b097223 */ /* 0x000fe20000000002 */
[----:B------:R-:W-:-:S11]  /*02c0*/  FADD R0, R3, R0 ;  /* 0x0000000003007221 */ /* 0x000fd60000000000 */
[----:B------:R-:W-:Y:S05]  /*02d0*/  @P0 BRA `(.L_x_2) ;  /* 0xfffffffc00d00947 */ /* 0x000fea000383ffff */
[----:B0-----:R-:W-:-:S07]  /*02e0*/  MOV R7, UR6 ;  /* 0x0000000600077c02 */ /* 0x001fce0008000f00 */
.L_x_1:
[----:B01----:R-:W-:Y:S05]  /*02f0*/  BSYNC.RECONVERGENT B0 ;  /* 0x0000000000007941 */ /* 0x003fea0003800200 */
.L_x_0:
[----:B------:R-:W0:Y:S02]  /*0300*/  LDC.64 R2, c[0x0][0x390] ;  /* 0x0000e400ff027b82 */ /* 0x000e240000000a00 */
[----:B0-----:R-:W-:-:S05]  /*0310*/  IMAD.WIDE R2, R5, 0x4, R2 ;  /* 0x0000000405027825 */ /* 0x001fca00078e0202 */
[----:B------:R-:W-:Y:S01]  /*0320*/  STG.E desc[UR4][R2.64], R7 ;  /* 0x0000000702007986 */ /* 0x000fe2000c101904 */
[----:B------:R-:W-:Y:S05]  /*0330*/  EXIT ;  /* 0x000000000000794d */ /* 0x000fea0003800000 */
.L_x_3:
[----:B------:R-:W-:-:S00]  /*0340*/  BRA `(.L_x_3) ;  /* 0xfffffffc00fc7947 */ /* 0x000fc0000383ffff */
[----:B------:R-:W-:-:S00]  /*0350*/  NOP ;  /* 0x0000000000007918 */ /* 0x000fc00000000000 */
        /* <DEDUP_REMOVED lines=10> */
.L_x_4:


//--------------------- .nv.shared.reserved.0     --------------------------
	.section	.nv.shared.reserved.0,"aw",@nobits
	.weak		__nv_reservedSMEM_offset_0_alias
	.size		__nv_reservedSMEM_offset_0_alias, 0, 64
	.other		__nv_reservedSMEM_offset_0_alias,@"STO_CUDA_RESERVED_SHARED STV_DEFAULT"
__nv_reservedSMEM_offset_0_alias:
	.zero		0
	.zero		64


//--------------------- .nv.constant0._Z12mandelKernelffffPiiiiii --------------------------
	.section	.nv.constant0._Z12mandelKernelffffPiiiiii,"a",@progbits
	.sectionflags	@""
	.align	4
.nv.constant0._Z12mandelKernelffffPiiiiii:
	.zero		940


//--------------------- SYMBOLS --------------------------

	.type		.nv.reservedSmem.offset0,@object
	.size		.nv.reservedSmem.offset0,0x4
